//
// Generated by NVIDIA NVVM Compiler
//
// Compiler Build ID: CL-36424714
// Cuda compilation tools, release 13.0, V13.0.88
// Based on NVVM 20.0.0
//

.version 9.0
.target sm_100
.address_size 64

	// .globl	_Z13matmul_kernelPKfS0_Pfiii

.visible .entry _Z13matmul_kernelPKfS0_Pfiii(
	.param .u64 .ptr .align 1 _Z13matmul_kernelPKfS0_Pfiii_param_0,
	.param .u64 .ptr .align 1 _Z13matmul_kernelPKfS0_Pfiii_param_1,
	.param .u64 .ptr .align 1 _Z13matmul_kernelPKfS0_Pfiii_param_2,
	.param .u32 _Z13matmul_kernelPKfS0_Pfiii_param_3,
	.param .u32 _Z13matmul_kernelPKfS0_Pfiii_param_4,
	.param .u32 _Z13matmul_kernelPKfS0_Pfiii_param_5
)
{
	.reg .pred 	%p<13>;
	.reg .b32 	%r<41>;
	.reg .b32 	%f<68>;
	.reg .b64 	%rd<53>;

	ld.param.u64 	%rd7, [_Z13matmul_kernelPKfS0_Pfiii_param_0];
	ld.param.u64 	%rd8, [_Z13matmul_kernelPKfS0_Pfiii_param_1];
	ld.param.u64 	%rd6, [_Z13matmul_kernelPKfS0_Pfiii_param_2];
	ld.param.u32 	%r20, [_Z13matmul_kernelPKfS0_Pfiii_param_3];
	ld.param.u32 	%r18, [_Z13matmul_kernelPKfS0_Pfiii_param_4];
	ld.param.u32 	%r19, [_Z13matmul_kernelPKfS0_Pfiii_param_5];
	cvta.to.global.u64 	%rd1, %rd8;
	cvta.to.global.u64 	%rd2, %rd7;
	mov.u32 	%r21, %ctaid.y;
	mov.u32 	%r22, %ntid.y;
	mov.u32 	%r23, %tid.y;
	mad.lo.s32 	%r1, %r21, %r22, %r23;
	mov.u32 	%r24, %ctaid.x;
	mov.u32 	%r25, %ntid.x;
	mov.u32 	%r26, %tid.x;
	mad.lo.s32 	%r2, %r24, %r25, %r26;
	setp.ge.s32 	%p1, %r1, %r20;
	setp.ge.s32 	%p2, %r2, %r19;
	or.pred  	%p3, %p1, %p2;
	@%p3 bra 	$L__BB0_14;
	setp.lt.s32 	%p4, %r18, 1;
	mov.f32 	%f67, 0f00000000;
	@%p4 bra 	$L__BB0_13;
	mul.lo.s32 	%r3, %r18, %r1;
	and.b32  	%r4, %r18, 7;
	setp.lt.u32 	%p5, %r18, 8;
	mov.f32 	%f67, 0f00000000;
	mov.b32 	%r39, 0;
	@%p5 bra 	$L__BB0_5;
	and.b32  	%r39, %r18, 2147483640;
	neg.s32 	%r37, %r39;
	shl.b32 	%r7, %r19, 3;
	mul.wide.u32 	%rd9, %r3, 4;
	add.s64 	%rd10, %rd9, %rd2;
	add.s64 	%rd52, %rd10, 16;
	mov.f32 	%f67, 0f00000000;
	mul.wide.s32 	%rd13, %r19, 4;
	mov.u32 	%r36, %r2;
$L__BB0_4:
	.pragma "nounroll";
	ld.global.f32 	%f17, [%rd52+-16];
	mul.wide.s32 	%rd11, %r36, 4;
	add.s64 	%rd12, %rd1, %rd11;
	ld.global.f32 	%f18, [%rd12];
	fma.rn.f32 	%f19, %f17, %f18, %f67;
	ld.global.f32 	%f20, [%rd52+-12];
	add.s64 	%rd14, %rd12, %rd13;
	ld.global.f32 	%f21, [%rd14];
	fma.rn.f32 	%f22, %f20, %f21, %f19;
	ld.global.f32 	%f23, [%rd52+-8];
	add.s64 	%rd15, %rd14, %rd13;
	ld.global.f32 	%f24, [%rd15];
	fma.rn.f32 	%f25, %f23, %f24, %f22;
	ld.global.f32 	%f26, [%rd52+-4];
	add.s64 	%rd16, %rd15, %rd13;
	ld.global.f32 	%f27, [%rd16];
	fma.rn.f32 	%f28, %f26, %f27, %f25;
	ld.global.f32 	%f29, [%rd52];
	add.s64 	%rd17, %rd16, %rd13;
	ld.global.f32 	%f30, [%rd17];
	fma.rn.f32 	%f31, %f29, %f30, %f28;
	ld.global.f32 	%f32, [%rd52+4];
	add.s64 	%rd18, %rd17, %rd13;
	ld.global.f32 	%f33, [%rd18];
	fma.rn.f32 	%f34, %f32, %f33, %f31;
	ld.global.f32 	%f35, [%rd52+8];
	add.s64 	%rd19, %rd18, %rd13;
	ld.global.f32 	%f36, [%rd19];
	fma.rn.f32 	%f37, %f35, %f36, %f34;
	ld.global.f32 	%f38, [%rd52+12];
	add.s64 	%rd20, %rd19, %rd13;
	ld.global.f32 	%f39, [%rd20];
	fma.rn.f32 	%f67, %f38, %f39, %f37;
	add.s32 	%r37, %r37, 8;
	add.s32 	%r36, %r36, %r7;
	add.s64 	%rd52, %rd52, 32;
	setp.ne.s32 	%p6, %r37, 0;
	@%p6 bra 	$L__BB0_4;
$L__BB0_5:
	setp.eq.s32 	%p7, %r4, 0;
	@%p7 bra 	$L__BB0_13;
	and.b32  	%r13, %r18, 3;
	setp.lt.u32 	%p8, %r4, 4;
	@%p8 bra 	$L__BB0_8;
	add.s32 	%r28, %r39, %r3;
	mul.wide.u32 	%rd21, %r28, 4;
	add.s64 	%rd22, %rd2, %rd21;
	ld.global.f32 	%f41, [%rd22];
	mad.lo.s32 	%r29, %r39, %r19, %r2;
	mul.wide.s32 	%rd23, %r29, 4;
	add.s64 	%rd24, %rd1, %rd23;
	ld.global.f32 	%f42, [%rd24];
	fma.rn.f32 	%f43, %f41, %f42, %f67;
	cvt.u64.u32 	%rd25, %r3;
	cvt.u64.u32 	%rd26, %r39;
	add.s64 	%rd27, %rd26, %rd25;
	shl.b64 	%rd28, %rd27, 2;
	add.s64 	%rd29, %rd2, %rd28;
	ld.global.f32 	%f44, [%rd29+4];
	mul.wide.s32 	%rd30, %r19, 4;
	add.s64 	%rd31, %rd24, %rd30;
	ld.global.f32 	%f45, [%rd31];
	fma.rn.f32 	%f46, %f44, %f45, %f43;
	ld.global.f32 	%f47, [%rd29+8];
	add.s64 	%rd32, %rd31, %rd30;
	ld.global.f32 	%f48, [%rd32];
	fma.rn.f32 	%f49, %f47, %f48, %f46;
	ld.global.f32 	%f50, [%rd29+12];
	add.s64 	%rd33, %rd32, %rd30;
	ld.global.f32 	%f51, [%rd33];
	fma.rn.f32 	%f67, %f50, %f51, %f49;
	add.s32 	%r39, %r39, 4;
$L__BB0_8:
	setp.eq.s32 	%p9, %r13, 0;
	@%p9 bra 	$L__BB0_13;
	setp.eq.s32 	%p10, %r13, 1;
	@%p10 bra 	$L__BB0_11;
	add.s32 	%r30, %r39, %r3;
	mul.wide.u32 	%rd34, %r30, 4;
	add.s64 	%rd35, %rd2, %rd34;
	ld.global.f32 	%f53, [%rd35];
	mad.lo.s32 	%r31, %r39, %r19, %r2;
	mul.wide.s32 	%rd36, %r31, 4;
	add.s64 	%rd37, %rd1, %rd36;
	ld.global.f32 	%f54, [%rd37];
	fma.rn.f32 	%f55, %f53, %f54, %f67;
	cvt.u64.u32 	%rd38, %r3;
	cvt.u64.u32 	%rd39, %r39;
	add.s64 	%rd40, %rd39, %rd38;
	shl.b64 	%rd41, %rd40, 2;
	add.s64 	%rd42, %rd2, %rd41;
	ld.global.f32 	%f56, [%rd42+4];
	mul.wide.s32 	%rd43, %r19, 4;
	add.s64 	%rd44, %rd37, %rd43;
	ld.global.f32 	%f57, [%rd44];
	fma.rn.f32 	%f67, %f56, %f57, %f55;
	add.s32 	%r39, %r39, 2;
$L__BB0_11:
	and.b32  	%r32, %r18, 1;
	setp.eq.b32 	%p11, %r32, 1;
	not.pred 	%p12, %p11;
	@%p12 bra 	$L__BB0_13;
	add.s32 	%r33, %r39, %r3;
	mul.wide.u32 	%rd45, %r33, 4;
	add.s64 	%rd46, %rd2, %rd45;
	ld.global.f32 	%f58, [%rd46];
	mad.lo.s32 	%r34, %r39, %r19, %r2;
	mul.wide.s32 	%rd47, %r34, 4;
	add.s64 	%rd48, %rd1, %rd47;
	ld.global.f32 	%f59, [%rd48];
	fma.rn.f32 	%f67, %f58, %f59, %f67;
$L__BB0_13:
	mad.lo.s32 	%r35, %r19, %r1, %r2;
	cvta.to.global.u64 	%rd49, %rd6;
	mul.wide.s32 	%rd50, %r35, 4;
	add.s64 	%rd51, %rd49, %rd50;
	st.global.f32 	[%rd51], %f67;
$L__BB0_14:
	ret;

}


// ===== COMPILED SASS (sm_100) =====

	.target	sm_100

	.elftype	@"ET_EXEC"


//--------------------- .note.nv.tkinfo           --------------------------
	.section	.note.nv.tkinfo,"",@"SHT_NOTE"
	.sectionflags	@"SHF_NOTE_NV_TKINFO"
	.tkinfo
        /*0018*/ 	.word	0x00000002
        /*0030*/ 	.string	""
        /*0030*/ 	.string	"ptxas"
        /*0030*/ 	.string	"Cuda compilation tools, release 13.0, V13.0.88"
        /*0030*/ 	.string	"Build cuda_13.0.r13.0/compiler.36424714_0"
        /*0030*/ 	.string	"-arch sm_100 -m 64 "



//--------------------- .note.nv.cuinfo           --------------------------
	.section	.note.nv.cuinfo,"",@"SHT_NOTE"
	.sectionflags	@"SHF_NOTE_NV_CUINFO"
        /*0018*/ 	.short	0x0002
        /*001a*/ 	.short	0x0064
        /*001c*/ 	.short	0x0082
	.zero		2


//--------------------- .nv.info                  --------------------------
	.section	.nv.info,"",@"SHT_CUDA_INFO"
	.align	4


	//----- nvinfo : EIATTR_REGCOUNT
	.align		4
        /*0000*/ 	.byte	0x04, 0x2f
        /*0002*/ 	.short	(.L_1 - .L_0)
	.align		4
.L_0:
        /*0004*/ 	.word	index@(_Z13matmul_kernelPKfS0_Pfiii)
        /*0008*/ 	.word	0x00000020


	//----- nvinfo : EIATTR_FRAME_SIZE
	.align		4
.L_1:
        /*000c*/ 	.byte	0x04, 0x11
        /*000e*/ 	.short	(.L_3 - .L_2)
	.align		4
.L_2:
        /*0010*/ 	.word	index@(_Z13matmul_kernelPKfS0_Pfiii)
        /*0014*/ 	.word	0x00000000


	//----- nvinfo : EIATTR_MIN_STACK_SIZE
	.align		4
.L_3:
        /*0018*/ 	.byte	0x04, 0x12
        /*001a*/ 	.short	(.L_5 - .L_4)
	.align		4
.L_4:
        /*001c*/ 	.word	index@(_Z13matmul_kernelPKfS0_Pfiii)
        /*0020*/ 	.word	0x00000000
.L_5:


//--------------------- .nv.compat                --------------------------
	.section	.nv.compat,"",@"SHT_CUDA_COMPAT_INFO"
	.align	4
        /*0000*/ 	.byte	0x02, 0x09, 0x00, 0x00, 0x02, 0x02, 0x01, 0x00, 0x02, 0x05, 0x05, 0x00, 0x03, 0x07, 0x01, 0x01
        /*0010*/ 	.byte	0x02, 0x03, 0x00, 0x00, 0x02, 0x06, 0x01, 0x00, 0x04, 0x0b, 0x08, 0x00, 0x09, 0x00, 0x00, 0x00
        /*0020*/ 	.byte	0x00, 0x00, 0x00, 0x00


//--------------------- .nv.info._Z13matmul_kernelPKfS0_Pfiii --------------------------
	.section	.nv.info._Z13matmul_kernelPKfS0_Pfiii,"",@"SHT_CUDA_INFO"
	.sectionflags	@""
	.align	4


	//----- nvinfo : EIATTR_CUDA_API_VERSION
	.align		4
        /*0000*/ 	.byte	0x04, 0x37
        /*0002*/ 	.short	(.L_7 - .L_6)
.L_6:
        /*0004*/ 	.word	0x00000082


	//----- nvinfo : EIATTR_KPARAM_INFO
	.align		4
.L_7:
        /*0008*/ 	.byte	0x04, 0x17
        /*000a*/ 	.short	(.L_9 - .L_8)
.L_8:
        /*000c*/ 	.word	0x00000000
        /*0010*/ 	.short	0x0005
        /*0012*/ 	.short	0x0020
        /*0014*/ 	.byte	0x00, 0xf0, 0x11, 0x00


	//----- nvinfo : EIATTR_KPARAM_INFO
	.align		4
.L_9:
        /*0018*/ 	.byte	0x04, 0x17
        /*001a*/ 	.short	(.L_11 - .L_10)
.L_10:
        /*001c*/ 	.word	0x00000000
        /*0020*/ 	.short	0x0004
        /*0022*/ 	.short	0x001c
        /*0024*/ 	.byte	0x00, 0xf0, 0x11, 0x00


	//----- nvinfo : EIATTR_KPARAM_INFO
	.align		4
.L_11:
        /*0028*/ 	.byte	0x04, 0x17
        /*002a*/ 	.short	(.L_13 - .L_12)
.L_12:
        /*002c*/ 	.word	0x00000000
        /*0030*/ 	.short	0x0003
        /*0032*/ 	.short	0x0018
        /*0034*/ 	.byte	0x00, 0xf0, 0x11, 0x00


	//----- nvinfo : EIATTR_KPARAM_INFO
	.align		4
.L_13:
        /*0038*/ 	.byte	0x04, 0x17
        /*003a*/ 	.short	(.L_15 - .L_14)
.L_14:
        /*003c*/ 	.word	0x00000000
        /*0040*/ 	.short	0x0002
        /*0042*/ 	.short	0x0010
        /*0044*/ 	.byte	0x00, 0xf5, 0x21, 0x00


	//----- nvinfo : EIATTR_KPARAM_INFO
	.align		4
.L_15:
        /*0048*/ 	.byte	0x04, 0x17
        /*004a*/ 	.short	(.L_17 - .L_16)
.L_16:
        /*004c*/ 	.word	0x00000000
        /*0050*/ 	.short	0x0001
        /*0052*/ 	.short	0x0008
        /*0054*/ 	.byte	0x00, 0xf5, 0x21, 0x00


	//----- nvinfo : EIATTR_KPARAM_INFO
	.align		4
.L_17:
        /*0058*/ 	.byte	0x04, 0x17
        /*005a*/ 	.short	(.L_19 - .L_18)
.L_18:
        /*005c*/ 	.word	0x00000000
        /*0060*/ 	.short	0x0000
        /*0062*/ 	.short	0x0000
        /*0064*/ 	.byte	0x00, 0xf5, 0x21, 0x00


	//----- nvinfo : EIATTR_SPARSE_MMA_MASK
	.align		4
.L_19:
        /*0068*/ 	.byte	0x03, 0x50
        /*006a*/ 	.short	0x0000


	//----- nvinfo : EIATTR_MAXREG_COUNT
	.align		4
        /*006c*/ 	.byte	0x03, 0x1b
        /*006e*/ 	.short	0x00ff


	//----- nvinfo : EIATTR_MERCURY_ISA_VERSION
	.align		4
        /*0070*/ 	.byte	0x03, 0x5f
        /*0072*/ 	.short	0x0101


	//----- nvinfo : EIATTR_VRC_CTA_INIT_COUNT
	.align		4
        /*0074*/ 	.byte	0x02, 0x4a
	.zero		1
	.zero		1


	//----- nvinfo : EIATTR_EXIT_INSTR_OFFSETS
	.align		4
        /*0078*/ 	.byte	0x04, 0x1c
        /*007a*/ 	.short	(.L_21 - .L_20)


	//   ....[0]....
.L_20:
        /*007c*/ 	.word	0x000000d0


	//   ....[1]....
        /*0080*/ 	.word	0x000008f0


	//----- nvinfo : EIATTR_CBANK_PARAM_SIZE
	.align		4
.L_21:
        /*0084*/ 	.byte	0x03, 0x19
        /*0086*/ 	.short	0x0024


	//----- nvinfo : EIATTR_PARAM_CBANK
	.align		4
        /*0088*/ 	.byte	0x04, 0x0a
        /*008a*/ 	.short	(.L_23 - .L_22)
	.align		4
.L_22:
        /*008c*/ 	.word	index@(.nv.constant0._Z13matmul_kernelPKfS0_Pfiii)
        /*0090*/ 	.short	0x0380
        /*0092*/ 	.short	0x0024


	//----- nvinfo : EIATTR_SW_WAR
	.align		4
.L_23:
        /*0094*/ 	.byte	0x04, 0x36
        /*0096*/ 	.short	(.L_25 - .L_24)
.L_24:
        /*0098*/ 	.word	0x00000008
.L_25:


//--------------------- .nv.callgraph             --------------------------
	.section	.nv.callgraph,"",@"SHT_CUDA_CALLGRAPH"
	.align	4
	.sectionentsize	8
	.align		4
        /*0000*/ 	.word	0x00000000
	.align		4
        /*0004*/ 	.word	0xffffffff
	.align		4
        /*0008*/ 	.word	0x00000000
	.align		4
        /*000c*/ 	.word	0xfffffffe
	.align		4
        /*0010*/ 	.word	0x00000000
	.align		4
        /*0014*/ 	.word	0xfffffffd
	.align		4
        /*0018*/ 	.word	0x00000000
	.align		4
        /*001c*/ 	.word	0xfffffffc


//--------------------- .text._Z13matmul_kernelPKfS0_Pfiii --------------------------
	.section	.text._Z13matmul_kernelPKfS0_Pfiii,"ax",@progbits
	.align	128
        .global         _Z13matmul_kernelPKfS0_Pfiii
        .type           _Z13matmul_kernelPKfS0_Pfiii,@function
        .size           _Z13matmul_kernelPKfS0_Pfiii,(.L_x_5 - _Z13matmul_kernelPKfS0_Pfiii)
        .other          _Z13matmul_kernelPKfS0_Pfiii,@"STO_CUDA_ENTRY STV_DEFAULT"
_Z13matmul_kernelPKfS0_Pfiii:
.text._Z13matmul_kernelPKfS0_Pfiii:
[----:B------:R-:W-:Y:S01]  /*0000*/  LDC R1, c[0x0][0x37c] ;  /* 0x0000df00ff017b82 */ /* 0x000fe20000000800 */
[----:B------:R-:W0:Y:S07]  /*0010*/  S2R R5, SR_TID.X ;  /* 0x0000000000057919 */ /* 0x000e2e0000002100 */
[----:B------:R-:W1:Y:S01]  /*0020*/  LDC R16, c[0x0][0x364] ;  /* 0x0000d900ff107b82 */ /* 0x000e620000000800 */
[----:B------:R-:W2:Y:S01]  /*0030*/  LDCU UR6, c[0x0][0x398] ;  /* 0x00007300ff0677ac */ /* 0x000ea20008000800 */
[----:B------:R-:W1:Y:S06]  /*0040*/  S2R R3, SR_TID.Y ;  /* 0x0000000000037919 */ /* 0x000e6c0000002200 */
[----:B------:R-:W0:Y:S08]  /*0050*/  S2UR UR5, SR_CTAID.X ;  /* 0x00000000000579c3 */ /* 0x000e300000002500 */
[----:B------:R-:W0:Y:S08]  /*0060*/  LDC R0, c[0x0][0x360] ;  /* 0x0000d800ff007b82 */ /* 0x000e300000000800 */
[----:B------:R-:W1:Y:S08]  /*0070*/  S2UR UR4, SR_CTAID.Y ;  /* 0x00000000000479c3 */ /* 0x000e700000002600 */
[----:B------:R-:W3:Y:S01]  /*0080*/  LDC R17, c[0x0][0x3a0] ;  /* 0x0000e800ff117b82 */ /* 0x000ee20000000800 */
[----:B0-----:R-:W-:-:S02]  /*0090*/  IMAD R0, R0, UR5, R5 ;  /* 0x0000000500007c24 */ /* 0x001fc4000f8e0205 */
[----:B-1----:R-:W-:-:S03]  /*00a0*/  IMAD R16, R16, UR4, R3 ;  /* 0x0000000410107c24 */ /* 0x002fc6000f8e0203 */
[----:B---3--:R-:W-:-:S04]  /*00b0*/  ISETP.GE.AND P0, PT, R0, R17, PT ;  /* 0x000000110000720c */ /* 0x008fc80003f06270 */
[----:B--2---:R-:W-:-:S13]  /*00c0*/  ISETP.GE.OR P0, PT, R16, UR6, P0 ;  /* 0x0000000610007c0c */ /* 0x004fda0008706670 */
[----:B------:R-:W-:Y:S05]  /*00d0*/  @P0 EXIT ;  /* 0x000000000000094d */ /* 0x000fea0003800000 */
[----:B------:R-:W0:Y:S01]  /*00e0*/  LDC R19, c[0x0][0x39c] ;  /* 0x0000e700ff137b82 */ /* 0x000e220000000800 */
[----:B------:R-:W1:Y:S01]  /*00f0*/  LDCU.64 UR4, c[0x0][0x358] ;  /* 0x00006b00ff0477ac */ /* 0x000e620008000a00 */
[----:B------:R-:W-:Y:S01]  /*0100*/  HFMA2 R24, -RZ, RZ, 0, 0 ;  /* 0x00000000ff187431 */ /* 0x000fe200000001ff */
[----:B0-----:R-:W-:-:S13]  /*0110*/  ISETP.GE.AND P0, PT, R19, 0x1, PT ;  /* 0x000000011300780c */ /* 0x001fda0003f06270 */
[----:B-1----:R-:W-:Y:S05]  /*0120*/  @!P0 BRA `(.L_x_0) ;  /* 0x0000000400e08947 */ /* 0x002fea0003800000 */
[C---:B------:R-:W-:Y:S01]  /*0130*/  ISETP.GE.U32.AND P1, PT, R19.reuse, 0x8, PT ;  /* 0x000000081300780c */ /* 0x040fe20003f26070 */
[----:B------:R-:W-:Y:S01]  /*0140*/  IMAD R20, R16, R19, RZ ;  /* 0x0000001310147224 */ /* 0x000fe200078e02ff */
[----:B------:R-:W-:Y:S02]  /*0150*/  LOP3.LUT R27, R19, 0x7, RZ, 0xc0, !PT ;  /* 0x00000007131b7812 */ /* 0x000fe400078ec0ff */
[----:B------:R-:W-:Y:S02]  /*0160*/  MOV R24, RZ ;  /* 0x000000ff00187202 */ /* 0x000fe40000000f00 */
[----:B------:R-:W-:Y:S02]  /*0170*/  ISETP.NE.AND P0, PT, R27, RZ, PT ;  /* 0x000000ff1b00720c */ /* 0x000fe40003f05270 */
[----:B------:R-:W-:-:S05]  /*0180*/  MOV R21, RZ ;  /* 0x000000ff00157202 */ /* 0x000fca0000000f00 */
[----:B------:R-:W-:Y:S06]  /*0190*/  @!P1 BRA `(.L_x_1) ;  /* 0x0000000000c49947 */ /* 0x000fec0003800000 */
[----:B------:R-:W0:Y:S01]  /*01a0*/  LDC.64 R2, c[0x0][0x380] ;  /* 0x0000e000ff027b82 */ /* 0x000e220000000a00 */
[----:B------:R-:W-:Y:S02]  /*01b0*/  LOP3.LUT R21, R19, 0x7ffffff8, RZ, 0xc0, !PT ;  /* 0x7ffffff813157812 */ /* 0x000fe400078ec0ff */
[----:B------:R-:W-:Y:S02]  /*01c0*/  MOV R24, RZ ;  /* 0x000000ff00187202 */ /* 0x000fe40000000f00 */
[----:B------:R-:W-:Y:S02]  /*01d0*/  MOV R18, R0 ;  /* 0x0000000000127202 */ /* 0x000fe40000000f00 */
[----:B------:R-:W-:Y:S01]  /*01e0*/  IADD3 R22, PT, PT, -R21, RZ, RZ ;  /* 0x000000ff15167210 */ /* 0x000fe20007ffe1ff */
[----:B0-----:R-:W-:-:S03]  /*01f0*/  IMAD.WIDE.U32 R2, R20, 0x4, R2 ;  /* 0x0000000414027825 */ /* 0x001fc600078e0002 */
[----:B------:R-:W-:-:S04]  /*0200*/  IADD3 R4, P1, PT, R2, 0x10, RZ ;  /* 0x0000001002047810 */ /* 0x000fc80007f3e0ff */
[----:B------:R-:W-:-:S09]  /*0210*/  IADD3.X R5, PT, PT, RZ, R3, RZ, P1, !PT ;  /* 0x00000003ff057210 */ /* 0x000fd20000ffe4ff */
.L_x_2:
[----:B------:R-:W0:Y:S01]  /*0220*/  LDC.64 R14, c[0x0][0x388] ;  /* 0x0000e200ff0e7b82 */ /* 0x000e220000000a00 */
[----:B------:R-:W-:Y:S02]  /*0230*/  MOV R2, R4 ;  /* 0x0000000400027202 */ /* 0x000fe40000000f00 */
[----:B------:R-:W-:-:S05]  /*0240*/  MOV R3, R5 ;  /* 0x0000000500037202 */ /* 0x000fca0000000f00 */
[----:B------:R-:W2:Y:S04]  /*0250*/  LDG.E R25, desc[UR4][R2.64+-0x10] ;  /* 0xfffff00402197981 */ /* 0x000ea8000c1e1900 */
[----:B------:R-:W3:Y:S04]  /*0260*/  LDG.E R23, desc[UR4][R2.64+-0xc] ;  /* 0xfffff40402177981 */ /* 0x000ee8000c1e1900 */
[----:B------:R-:W4:Y:S04]  /*0270*/  LDG.E R29, desc[UR4][R2.64+-0x8] ;  /* 0xfffff804021d7981 */ /* 0x000f28000c1e1900 */
[----:B------:R-:W5:Y:S01]  /*0280*/  LDG.E R28, desc[UR4][R2.64+-0x4] ;  /* 0xfffffc04021c7981 */ /* 0x000f62000c1e1900 */
[----:B0-----:R-:W-:-:S05]  /*0290*/  IMAD.WIDE R14, R18, 0x4, R14 ;  /* 0x00000004120e7825 */ /* 0x001fca00078e020e */
[----:B------:R0:W2:Y:S01]  /*02a0*/  LDG.E R26, desc[UR4][R14.64] ;  /* 0x000000040e1a7981 */ /* 0x0000a2000c1e1900 */
[----:B------:R-:W-:-:S04]  /*02b0*/  IMAD.WIDE R12, R17, 0x4, R14 ;  /* 0x00000004110c7825 */ /* 0x000fc800078e020e */
[C---:B------:R-:W-:Y:S02]  /*02c0*/  IMAD.WIDE R4, R17.reuse, 0x4, R12 ;  /* 0x0000000411047825 */ /* 0x040fe400078e020c */
[----:B------:R-:W3:Y:S02]  /*02d0*/  LDG.E R12, desc[UR4][R12.64] ;  /* 0x000000040c0c7981 */ /* 0x000ee4000c1e1900 */
[C---:B------:R-:W-:Y:S02]  /*02e0*/  IMAD.WIDE R8, R17.reuse, 0x4, R4 ;  /* 0x0000000411087825 */ /* 0x040fe400078e0204 */
[----:B------:R-:W4:Y:S02]  /*02f0*/  LDG.E R4, desc[UR4][R4.64] ;  /* 0x0000000404047981 */ /* 0x000f24000c1e1900 */
[C---:B------:R-:W-:Y:S02]  /*0300*/  IMAD.WIDE R6, R17.reuse, 0x4, R8 ;  /* 0x0000000411067825 */ /* 0x040fe400078e0208 */
[----:B------:R-:W5:Y:S02]  /*0310*/  LDG.E R8, desc[UR4][R8.64] ;  /* 0x0000000408087981 */ /* 0x000f64000c1e1900 */
[----:B------:R-:W-:-:S02]  /*0320*/  IMAD.WIDE R10, R17, 0x4, R6 ;  /* 0x00000004110a7825 */ /* 0x000fc400078e0206 */
[----:B------:R-:W5:Y:S04]  /*0330*/  LDG.E R5, desc[UR4][R2.64] ;  /* 0x0000000402057981 */ /* 0x000f68000c1e1900 */
[----:B------:R-:W5:Y:S01]  /*0340*/  LDG.E R6, desc[UR4][R6.64] ;  /* 0x0000000406067981 */ /* 0x000f62000c1e1900 */
[----:B0-----:R-:W-:-:S03]  /*0350*/  IMAD.WIDE R14, R17, 0x4, R10 ;  /* 0x00000004110e7825 */ /* 0x001fc600078e020a */
[----:B------:R-:W5:Y:S04]  /*0360*/  LDG.E R10, desc[UR4][R10.64] ;  /* 0x000000040a0a7981 */ /* 0x000f68000c1e1900 */
[----:B------:R-:W5:Y:S04]  /*0370*/  LDG.E R13, desc[UR4][R14.64] ;  /* 0x000000040e0d7981 */ /* 0x000f68000c1e1900 */
[----:B------:R-:W5:Y:S04]  /*0380*/  LDG.E R7, desc[UR4][R2.64+0x4] ;  /* 0x0000040402077981 */ /* 0x000f68000c1e1900 */
[----:B------:R-:W5:Y:S01]  /*0390*/  LDG.E R9, desc[UR4][R2.64+0xc] ;  /* 0x00000c0402097981 */ /* 0x000f62000c1e1900 */
[----:B--2---:R-:W-:Y:S01]  /*03a0*/  FFMA R26, R25, R26, R24 ;  /* 0x0000001a191a7223 */ /* 0x004fe20000000018 */
[----:B------:R-:W-:-:S02]  /*03b0*/  IMAD.WIDE R24, R17, 0x4, R14 ;  /* 0x0000000411187825 */ /* 0x000fc400078e020e */
[----:B------:R-:W2:Y:S04]  /*03c0*/  LDG.E R14, desc[UR4][R2.64+0x8] ;  /* 0x00000804020e7981 */ /* 0x000ea8000c1e1900 */
[----:B------:R-:W2:Y:S01]  /*03d0*/  LDG.E R24, desc[UR4][R24.64] ;  /* 0x0000000418187981 */ /* 0x000ea2000c1e1900 */
[----:B---3--:R-:W-:Y:S01]  /*03e0*/  FFMA R12, R23, R12, R26 ;  /* 0x0000000c170c7223 */ /* 0x008fe2000000001a */
[----:B------:R-:W-:-:S03]  /*03f0*/  IADD3 R22, PT, PT, R22, 0x8, RZ ;  /* 0x0000000816167810 */ /* 0x000fc60007ffe0ff */
[----:B----4-:R-:W-:Y:S01]  /*0400*/  FFMA R29, R29, R4, R12 ;  /* 0x000000041d1d7223 */ /* 0x010fe2000000000c */
[----:B------:R-:W-:-:S03]  /*0410*/  ISETP.NE.AND P1, PT, R22, RZ, PT ;  /* 0x000000ff1600720c */ /* 0x000fc60003f25270 */
[----:B-----5:R-:W-:Y:S01]  /*0420*/  FFMA R8, R28, R8, R29 ;  /* 0x000000081c087223 */ /* 0x020fe2000000001d */
[----:B------:R-:W-:-:S03]  /*0430*/  IADD3 R4, P2, PT, R2, 0x20, RZ ;  /* 0x0000002002047810 */ /* 0x000fc60007f5e0ff */
[----:B------:R-:W-:Y:S01]  /*0440*/  FFMA R6, R5, R6, R8 ;  /* 0x0000000605067223 */ /* 0x000fe20000000008 */
[----:B------:R-:W-:Y:S02]  /*0450*/  IADD3.X R5, PT, PT, RZ, R3, RZ, P2, !PT ;  /* 0x00000003ff057210 */ /* 0x000fe400017fe4ff */
[----:B------:R-:W-:Y:S01]  /*0460*/  LEA R18, R17, R18, 0x3 ;  /* 0x0000001211127211 */ /* 0x000fe200078e18ff */
[----:B------:R-:W-:-:S04]  /*0470*/  FFMA R7, R7, R10, R6 ;  /* 0x0000000a07077223 */ /* 0x000fc80000000006 */
[----:B--2---:R-:W-:-:S04]  /*0480*/  FFMA R14, R14, R13, R7 ;  /* 0x0000000d0e0e7223 */ /* 0x004fc80000000007 */
[----:B------:R-:W-:Y:S01]  /*0490*/  FFMA R24, R9, R24, R14 ;  /* 0x0000001809187223 */ /* 0x000fe2000000000e */
[----:B------:R-:W-:Y:S06]  /*04a0*/  @P1 BRA `(.L_x_2) ;  /* 0xfffffffc005c1947 */ /* 0x000fec000383ffff */
.L_x_1:
[----:B------:R-:W-:Y:S05]  /*04b0*/  @!P0 BRA `(.L_x_0) ;  /* 0x0000000000fc8947 */ /* 0x000fea0003800000 */
[----:B------:R-:W-:Y:S02]  /*04c0*/  ISETP.GE.U32.AND P1, PT, R27, 0x4, PT ;  /* 0x000000041b00780c */ /* 0x000fe40003f26070 */
[----:B------:R-:W-:-:S04]  /*04d0*/  LOP3.LUT R14, R19, 0x3, RZ, 0xc0, !PT ;  /* 0x00000003130e7812 */ /* 0x000fc800078ec0ff */
[----:B------:R-:W-:-:S07]  /*04e0*/  ISETP.NE.AND P0, PT, R14, RZ, PT ;  /* 0x000000ff0e00720c */ /* 0x000fce0003f05270 */
[----:B------:R-:W-:Y:S06]  /*04f0*/  @!P1 BRA `(.L_x_3) ;  /* 0x00000000006c9947 */ /* 0x000fec0003800000 */
[----:B------:R-:W0:Y:S01]  /*0500*/  LDC.64 R4, c[0x0][0x388] ;  /* 0x0000e200ff047b82 */ /* 0x000e220000000a00 */
[----:B------:R-:W1:Y:S01]  /*0510*/  LDCU.64 UR6, c[0x0][0x380] ;  /* 0x00007000ff0677ac */ /* 0x000e620008000a00 */
[----:B------:R-:W-:Y:S01]  /*0520*/  IMAD R7, R21, R17, R0 ;  /* 0x0000001115077224 */ /* 0x000fe200078e0200 */
[CC--:B------:R-:W-:Y:S02]  /*0530*/  IADD3 R3, PT, PT, R20.reuse, R21.reuse, RZ ;  /* 0x0000001514037210 */ /* 0x0c0fe40007ffe0ff */
[----:B------:R-:W-:-:S03]  /*0540*/  IADD3 R8, P1, PT, R20, R21, RZ ;  /* 0x0000001514087210 */ /* 0x000fc60007f3e0ff */
[----:B------:R-:W2:Y:S01]  /*0550*/  LDC.64 R12, c[0x0][0x380] ;  /* 0x0000e000ff0c7b82 */ /* 0x000ea20000000a00 */
[----:B0-----:R-:W-:-:S04]  /*0560*/  IMAD.WIDE R4, R7, 0x4, R4 ;  /* 0x0000000407047825 */ /* 0x001fc800078e0204 */
[----:B------:R-:W-:Y:S02]  /*0570*/  IMAD.WIDE R6, R17, 0x4, R4 ;  /* 0x0000000411067825 */ /* 0x000fe400078e0204 */
[----:B------:R-:W3:Y:S02]  /*0580*/  LDG.E R4, desc[UR4][R4.64] ;  /* 0x0000000404047981 */ /* 0x000ee4000c1e1900 */
[----:B--2---:R-:W-:Y:S01]  /*0590*/  IMAD.WIDE.U32 R12, R3, 0x4, R12 ;  /* 0x00000004030c7825 */ /* 0x004fe200078e000c */
[----:B------:R-:W-:Y:S02]  /*05a0*/  IADD3.X R3, PT, PT, RZ, RZ, RZ, P1, !PT ;  /* 0x000000ffff037210 */ /* 0x000fe40000ffe4ff */
[----:B-1----:R-:W-:-:S03]  /*05b0*/  LEA R2, P1, R8, UR6, 0x2 ;  /* 0x0000000608027c11 */ /* 0x002fc6000f8210ff */
[----:B------:R-:W3:Y:S01]  /*05c0*/  LDG.E R13, desc[UR4][R12.64] ;  /* 0x000000040c0d7981 */ /* 0x000ee2000c1e1900 */
[----:B------:R-:W-:Y:S01]  /*05d0*/  LEA.HI.X R3, R8, UR7, R3, 0x2, P1 ;  /* 0x0000000708037c11 */ /* 0x000fe200088f1403 */
[C---:B------:R-:W-:Y:S02]  /*05e0*/  IMAD.WIDE R8, R17.reuse, 0x4, R6 ;  /* 0x0000000411087825 */ /* 0x040fe400078e0206 */
[----:B------:R-:W2:Y:S04]  /*05f0*/  LDG.E R6, desc[UR4][R6.64] ;  /* 0x0000000406067981 */ /* 0x000ea8000c1e1900 */
[----:B------:R-:W2:Y:S01]  /*0600*/  LDG.E R15, desc[UR4][R2.64+0x4] ;  /* 0x00000404020f7981 */ /* 0x000ea2000c1e1900 */
[----:B------:R-:W-:-:S03]  /*0610*/  IMAD.WIDE R10, R17, 0x4, R8 ;  /* 0x00000004110a7825 */ /* 0x000fc600078e0208 */
[----:B------:R-:W4:Y:S04]  /*0620*/  LDG.E R22, desc[UR4][R8.64] ;  /* 0x0000000408167981 */ /* 0x000f28000c1e1900 */
[----:B------:R-:W4:Y:S04]  /*0630*/  LDG.E R18, desc[UR4][R2.64+0x8] ;  /* 0x0000080402127981 */ /* 0x000f28000c1e1900 */
[----:B------:R-:W5:Y:S04]  /*0640*/  LDG.E R26, desc[UR4][R2.64+0xc] ;  /* 0x00000c04021a7981 */ /* 0x000f68000c1e1900 */
[----:B------:R-:W5:Y:S01]  /*0650*/  LDG.E R10, desc[UR4][R10.64] ;  /* 0x000000040a0a7981 */ /* 0x000f62000c1e1900 */
[----:B------:R-:W-:Y:S01]  /*0660*/  IADD3 R21, PT, PT, R21, 0x4, RZ ;  /* 0x0000000415157810 */ /* 0x000fe20007ffe0ff */
[----:B---3--:R-:W-:-:S04]  /*0670*/  FFMA R24, R13, R4, R24 ;  /* 0x000000040d187223 */ /* 0x008fc80000000018 */
[----:B--2---:R-:W-:-:S04]  /*0680*/  FFMA R15, R15, R6, R24 ;  /* 0x000000060f0f7223 */ /* 0x004fc80000000018 */
[----:B----4-:R-:W-:-:S04]  /*0690*/  FFMA R15, R18, R22, R15 ;  /* 0x00000016120f7223 */ /* 0x010fc8000000000f */
[----:B-----5:R-:W-:-:S07]  /*06a0*/  FFMA R24, R26, R10, R15 ;  /* 0x0000000a1a187223 */ /* 0x020fce000000000f */
.L_x_3:
[----:B------:R-:W-:Y:S05]  /*06b0*/  @!P0 BRA `(.L_x_0) ;  /* 0x00000000007c8947 */ /* 0x000fea0003800000 */
[----:B------:R-:W-:Y:S01]  /*06c0*/  ISETP.NE.AND P1, PT, R14, 0x1, PT ;  /* 0x000000010e00780c */ /* 0x000fe20003f25270 */
[----:B------:R-:W0:Y:S01]  /*06d0*/  LDC.64 R10, c[0x0][0x380] ;  /* 0x0000e000ff0a7b82 */ /* 0x000e220000000a00 */
[----:B------:R-:W-:-:S04]  /*06e0*/  LOP3.LUT R19, R19, 0x1, RZ, 0xc0, !PT ;  /* 0x0000000113137812 */ /* 0x000fc800078ec0ff */
[----:B------:R-:W-:-:S03]  /*06f0*/  ISETP.NE.U32.AND P0, PT, R19, 0x1, PT ;  /* 0x000000011300780c */ /* 0x000fc60003f05070 */
[----:B------:R-:W1:Y:S04]  /*0700*/  LDC.64 R8, c[0x0][0x388] ;  /* 0x0000e200ff087b82 */ /* 0x000e680000000a00 */
[CC--:B------:R-:W-:Y:S02]  /*0710*/  @P1 IADD3 R13, PT, PT, R20.reuse, R21.reuse, RZ ;  /* 0x00000015140d1210 */ /* 0x0c0fe40007ffe0ff */
[----:B------:R-:W-:Y:S02]  /*0720*/  @P1 IADD3 R12, P2, PT, R20, R21, RZ ;  /* 0x00000015140c1210 */ /* 0x000fe40007f5e0ff */
[----:B------:R-:W2:Y:S02]  /*0730*/  @P1 LDC.64 R2, c[0x0][0x380] ;  /* 0x0000e000ff021b82 */ /* 0x000ea40000000a00 */
[----:B------:R-:W-:-:S06]  /*0740*/  @P1 IADD3.X R14, PT, PT, RZ, RZ, RZ, P2, !PT ;  /* 0x000000ffff0e1210 */ /* 0x000fcc00017fe4ff */
[----:B------:R-:W3:Y:S01]  /*0750*/  LDC.64 R4, c[0x0][0x380] ;  /* 0x0000e000ff047b82 */ /* 0x000ee20000000a00 */
[----:B0-----:R-:W-:-:S04]  /*0760*/  @P1 IMAD.WIDE.U32 R10, R13, 0x4, R10 ;  /* 0x000000040d0a1825 */ /* 0x001fc800078e000a */
[C---:B------:R-:W-:Y:S01]  /*0770*/  @P1 IMAD R13, R21.reuse, R17, R0 ;  /* 0x00000011150d1224 */ /* 0x040fe200078e0200 */
[----:B------:R-:W-:Y:S01]  /*0780*/  @P1 IADD3 R21, PT, PT, R21, 0x2, RZ ;  /* 0x0000000215151810 */ /* 0x000fe20007ffe0ff */
[----:B------:R-:W4:Y:S01]  /*0790*/  @P1 LDG.E R11, desc[UR4][R10.64] ;  /* 0x000000040a0b1981 */ /* 0x000f22000c1e1900 */
[----:B------:R-:W0:Y:S01]  /*07a0*/  LDC.64 R6, c[0x0][0x388] ;  /* 0x0000e200ff067b82 */ /* 0x000e220000000a00 */
[----:B-1----:R-:W-:Y:S01]  /*07b0*/  @P1 IMAD.WIDE R8, R13, 0x4, R8 ;  /* 0x000000040d081825 */ /* 0x002fe200078e0208 */
[----:B------:R-:W-:Y:S02]  /*07c0*/  @!P0 IADD3 R15, PT, PT, R20, R21, RZ ;  /* 0x00000015140f8210 */ /* 0x000fe40007ffe0ff */
[----:B--2---:R-:W-:Y:S01]  /*07d0*/  @P1 LEA R2, P2, R12, R2, 0x2 ;  /* 0x000000020c021211 */ /* 0x004fe200078410ff */
[----:B------:R-:W-:-:S03]  /*07e0*/  @!P0 IMAD R21, R21, R17, R0 ;  /* 0x0000001115158224 */ /* 0x000fc600078e0200 */
[----:B------:R-:W-:Y:S01]  /*07f0*/  @P1 LEA.HI.X R3, R12, R3, R14, 0x2, P2 ;  /* 0x000000030c031211 */ /* 0x000fe200010f140e */
[----:B------:R-:W-:Y:S01]  /*0800*/  @P1 IMAD.WIDE R12, R17, 0x4, R8 ;  /* 0x00000004110c1825 */ /* 0x000fe200078e0208 */
[----:B------:R-:W4:Y:S03]  /*0810*/  @P1 LDG.E R14, desc[UR4][R8.64] ;  /* 0x00000004080e1981 */ /* 0x000f26000c1e1900 */
[----:B---3--:R-:W-:Y:S01]  /*0820*/  @!P0 IMAD.WIDE.U32 R4, R15, 0x4, R4 ;  /* 0x000000040f048825 */ /* 0x008fe200078e0004 */
[----:B------:R-:W2:Y:S04]  /*0830*/  @P1 LDG.E R2, desc[UR4][R2.64+0x4] ;  /* 0x0000040402021981 */ /* 0x000ea8000c1e1900 */
[----:B------:R-:W2:Y:S01]  /*0840*/  @P1 LDG.E R12, desc[UR4][R12.64] ;  /* 0x000000040c0c1981 */ /* 0x000ea2000c1e1900 */
[----:B0-----:R-:W-:-:S03]  /*0850*/  @!P0 IMAD.WIDE R6, R21, 0x4, R6 ;  /* 0x0000000415068825 */ /* 0x001fc600078e0206 */
[----:B------:R-:W3:Y:S04]  /*0860*/  @!P0 LDG.E R5, desc[UR4][R4.64] ;  /* 0x0000000404058981 */ /* 0x000ee8000c1e1900 */
[----:B------:R-:W3:Y:S01]  /*0870*/  @!P0 LDG.E R6, desc[UR4][R6.64] ;  /* 0x0000000406068981 */ /* 0x000ee2000c1e1900 */
[----:B----4-:R-:W-:-:S04]  /*0880*/  @P1 FFMA R11, R11, R14, R24 ;  /* 0x0000000e0b0b1223 */ /* 0x010fc80000000018 */
[----:B--2---:R-:W-:-:S04]  /*0890*/  @P1 FFMA R24, R2, R12, R11 ;  /* 0x0000000c02181223 */ /* 0x004fc8000000000b */
[----:B---3--:R-:W-:-:S07]  /*08a0*/  @!P0 FFMA R24, R5, R6, R24 ;  /* 0x0000000605188223 */ /* 0x008fce0000000018 */
.L_x_0:
[----:B------:R-:W0:Y:S01]  /*08b0*/  LDC.64 R2, c[0x0][0x390] ;  /* 0x0000e400ff027b82 */ /* 0x000e220000000a00 */
[----:B------:R-:W-:-:S04]  /*08c0*/  IMAD R17, R16, R17, R0 ;  /* 0x0000001110117224 */ /* 0x000fc800078e0200 */
[----:B0-----:R-:W-:-:S05]  /*08d0*/  IMAD.WIDE R2, R17, 0x4, R2 ;  /* 0x0000000411027825 */ /* 0x001fca00078e0202 */
[----:B------:R-:W-:Y:S01]  /*08e0*/  STG.E desc[UR4][R2.64], R24 ;  /* 0x0000001802007986 */ /* 0x000fe2000c101904 */
[----:B------:R-:W-:Y:S05]  /*08f0*/  EXIT ;  /* 0x000000000000794d */ /* 0x000fea0003800000 */
.L_x_4:
[----:B------:R-:W-:-:S00]  /*0900*/  BRA `(.L_x_4) ;  /* 0xfffffffc00fc7947 */ /* 0x000fc0000383ffff */
[----:B------:R-:W-:-:S00]  /*0910*/  NOP ;  /* 0x0000000000007918 */ /* 0x000fc00000000000 */
        /* <DEDUP_REMOVED lines=14> */
.L_x_5:


//--------------------- .nv.shared.reserved.0     --------------------------
	.section	.nv.shared.reserved.0,"aw",@nobits
	.weak		__nv_reservedSMEM_offset_0_alias
	.size		__nv_reservedSMEM_offset_0_alias, 0, 64
	.other		__nv_reservedSMEM_offset_0_alias,@"STO_CUDA_RESERVED_SHARED STV_DEFAULT"
__nv_reservedSMEM_offset_0_alias:
	.zero		0
	.zero		64


//--------------------- .nv.constant0._Z13matmul_kernelPKfS0_Pfiii --------------------------
	.section	.nv.constant0._Z13matmul_kernelPKfS0_Pfiii,"a",@progbits
	.sectionflags	@""
	.align	4
.nv.constant0._Z13matmul_kernelPKfS0_Pfiii:
	.zero		932


//--------------------- SYMBOLS --------------------------

	.type		.nv.reservedSmem.offset0,@object
	.size		.nv.reservedSmem.offset0,0x4
